//
// Generated by NVIDIA NVVM Compiler
//
// Compiler Build ID: CL-36424714
// Cuda compilation tools, release 13.0, V13.0.88
// Based on NVVM 20.0.0
//

.version 9.0
.target sm_100
.address_size 64

	// .globl	default_function_kernel0
// _ZZ24default_function_kernel0E9share_sum has been demoted

.visible .entry default_function_kernel0(
	.param .u64 .ptr .align 1 default_function_kernel0_param_0,
	.param .u64 .ptr .align 1 default_function_kernel0_param_1
)
{
	.reg .pred 	%p<11>;
	.reg .b32 	%r<18>;
	.reg .b32 	%f<25>;
	.reg .b64 	%rd<9>;
	.reg .b64 	%fd<3>;
	// demoted variable
	.shared .align 4 .b8 _ZZ24default_function_kernel0E9share_sum[896];
	ld.param.u64 	%rd1, [default_function_kernel0_param_0];
	ld.param.u64 	%rd2, [default_function_kernel0_param_1];
	mov.u32 	%r1, %tid.x;
	setp.gt.u32 	%p1, %r1, 195;
	mov.f32 	%f24, 0f00000000;
	@%p1 bra 	$L__BB0_2;
	cvta.to.global.u64 	%rd3, %rd1;
	mov.u32 	%r3, %ctaid.x;
	mad.lo.s32 	%r4, %r3, 196, %r1;
	mul.wide.s32 	%rd4, %r4, 4;
	add.s64 	%rd5, %rd3, %rd4;
	ld.global.nc.f32 	%f24, [%rd5];
$L__BB0_2:
	shl.b32 	%r5, %r1, 2;
	mov.u32 	%r6, _ZZ24default_function_kernel0E9share_sum;
	add.s32 	%r2, %r6, %r5;
	st.shared.f32 	[%r2], %f24;
	bar.sync 	0;
	setp.gt.u32 	%p2, %r1, 95;
	@%p2 bra 	$L__BB0_4;
	ld.shared.f32 	%f5, [%r2+512];
	ld.shared.f32 	%f6, [%r2];
	add.f32 	%f7, %f5, %f6;
	st.shared.f32 	[%r2], %f7;
$L__BB0_4:
	bar.sync 	0;
	setp.gt.u32 	%p3, %r1, 63;
	@%p3 bra 	$L__BB0_6;
	ld.shared.f32 	%f8, [%r2+256];
	ld.shared.f32 	%f9, [%r2];
	add.f32 	%f10, %f8, %f9;
	st.shared.f32 	[%r2], %f10;
$L__BB0_6:
	bar.sync 	0;
	setp.gt.u32 	%p4, %r1, 31;
	@%p4 bra 	$L__BB0_9;
	ld.shared.f32 	%f11, [%r2+128];
	ld.shared.f32 	%f12, [%r2];
	add.f32 	%f13, %f11, %f12;
	st.shared.f32 	[%r2], %f13;
	mov.b32 	%r7, %f13;
	shfl.sync.bfly.b32	%r8|%p5, %r7, 16, 31, -1;
	mov.b32 	%f14, %r8;
	add.f32 	%f15, %f13, %f14;
	mov.b32 	%r9, %f15;
	shfl.sync.bfly.b32	%r10|%p6, %r9, 8, 31, -1;
	mov.b32 	%f16, %r10;
	add.f32 	%f17, %f15, %f16;
	mov.b32 	%r11, %f17;
	shfl.sync.bfly.b32	%r12|%p7, %r11, 4, 31, -1;
	mov.b32 	%f18, %r12;
	add.f32 	%f19, %f17, %f18;
	mov.b32 	%r13, %f19;
	shfl.sync.bfly.b32	%r14|%p8, %r13, 2, 31, -1;
	mov.b32 	%f20, %r14;
	add.f32 	%f21, %f19, %f20;
	mov.b32 	%r15, %f21;
	shfl.sync.bfly.b32	%r16|%p9, %r15, 1, 31, -1;
	mov.b32 	%f22, %r16;
	add.f32 	%f3, %f21, %f22;
	setp.ne.s32 	%p10, %r1, 0;
	@%p10 bra 	$L__BB0_9;
	cvt.f64.f32 	%fd1, %f3;
	mul.f64 	%fd2, %fd1, 0d3F74E5E0A72F0539;
	cvt.rn.f32.f64 	%f23, %fd2;
	mov.u32 	%r17, %ctaid.x;
	cvta.to.global.u64 	%rd6, %rd2;
	mul.wide.u32 	%rd7, %r17, 4;
	add.s64 	%rd8, %rd6, %rd7;
	st.global.f32 	[%rd8], %f23;
$L__BB0_9:
	ret;

}


// ===== COMPILED SASS (sm_100) =====

	.target	sm_100

	.elftype	@"ET_EXEC"


//--------------------- .note.nv.tkinfo           --------------------------
	.section	.note.nv.tkinfo,"",@"SHT_NOTE"
	.sectionflags	@"SHF_NOTE_NV_TKINFO"
	.tkinfo
        /*0018*/ 	.word	0x00000002
        /*0030*/ 	.string	""
        /*0030*/ 	.string	"ptxas"
        /*0030*/ 	.string	"Cuda compilation tools, release 13.0, V13.0.88"
        /*0030*/ 	.string	"Build cuda_13.0.r13.0/compiler.36424714_0"
        /*0030*/ 	.string	"-arch sm_100 -m 64 "



//--------------------- .note.nv.cuinfo           --------------------------
	.section	.note.nv.cuinfo,"",@"SHT_NOTE"
	.sectionflags	@"SHF_NOTE_NV_CUINFO"
        /*0018*/ 	.short	0x0002
        /*001a*/ 	.short	0x0064
        /*001c*/ 	.short	0x0082
	.zero		2


//--------------------- .nv.info                  --------------------------
	.section	.nv.info,"",@"SHT_CUDA_INFO"
	.align	4


	//----- nvinfo : EIATTR_REGCOUNT
	.align		4
        /*0000*/ 	.byte	0x04, 0x2f
        /*0002*/ 	.short	(.L_1 - .L_0)
	.align		4
.L_0:
        /*0004*/ 	.word	index@(default_function_kernel0)
        /*0008*/ 	.word	0x0000000c


	//----- nvinfo : EIATTR_FRAME_SIZE
	.align		4
.L_1:
        /*000c*/ 	.byte	0x04, 0x11
        /*000e*/ 	.short	(.L_3 - .L_2)
	.align		4
.L_2:
        /*0010*/ 	.word	index@(default_function_kernel0)
        /*0014*/ 	.word	0x00000000


	//----- nvinfo : EIATTR_MIN_STACK_SIZE
	.align		4
.L_3:
        /*0018*/ 	.byte	0x04, 0x12
        /*001a*/ 	.short	(.L_5 - .L_4)
	.align		4
.L_4:
        /*001c*/ 	.word	index@(default_function_kernel0)
        /*0020*/ 	.word	0x00000000
.L_5:


//--------------------- .nv.compat                --------------------------
	.section	.nv.compat,"",@"SHT_CUDA_COMPAT_INFO"
	.align	4
        /*0000*/ 	.byte	0x02, 0x09, 0x00, 0x00, 0x02, 0x02, 0x01, 0x00, 0x02, 0x05, 0x05, 0x00, 0x03, 0x07, 0x01, 0x01
        /*0010*/ 	.byte	0x02, 0x03, 0x00, 0x00, 0x02, 0x06, 0x01, 0x00, 0x04, 0x0b, 0x08, 0x00, 0x01, 0x00, 0x00, 0x00
        /*0020*/ 	.byte	0x00, 0x00, 0x00, 0x00


//--------------------- .nv.info.default_function_kernel0 --------------------------
	.section	.nv.info.default_function_kernel0,"",@"SHT_CUDA_INFO"
	.sectionflags	@""
	.align	4


	//----- nvinfo : EIATTR_CUDA_API_VERSION
	.align		4
        /*0000*/ 	.byte	0x04, 0x37
        /*0002*/ 	.short	(.L_7 - .L_6)
.L_6:
        /*0004*/ 	.word	0x00000082


	//----- nvinfo : EIATTR_KPARAM_INFO
	.align		4
.L_7:
        /*0008*/ 	.byte	0x04, 0x17
        /*000a*/ 	.short	(.L_9 - .L_8)
.L_8:
        /*000c*/ 	.word	0x00000000
        /*0010*/ 	.short	0x0001
        /*0012*/ 	.short	0x0008
        /*0014*/ 	.byte	0x00, 0xf5, 0x21, 0x00


	//----- nvinfo : EIATTR_KPARAM_INFO
	.align		4
.L_9:
        /*0018*/ 	.byte	0x04, 0x17
        /*001a*/ 	.short	(.L_11 - .L_10)
.L_10:
        /*001c*/ 	.word	0x00000000
        /*0020*/ 	.short	0x0000
        /*0022*/ 	.short	0x0000
        /*0024*/ 	.byte	0x00, 0xf5, 0x21, 0x00


	//----- nvinfo : EIATTR_SPARSE_MMA_MASK
	.align		4
.L_11:
        /*0028*/ 	.byte	0x03, 0x50
        /*002a*/ 	.short	0x0000


	//----- nvinfo : EIATTR_MAXREG_COUNT
	.align		4
        /*002c*/ 	.byte	0x03, 0x1b
        /*002e*/ 	.short	0x00ff


	//----- nvinfo : EIATTR_NUM_BARRIERS
	.align		4
        /*0030*/ 	.byte	0x02, 0x4c
        /*0032*/ 	.byte	0x01
	.zero		1


	//----- nvinfo : EIATTR_MERCURY_ISA_VERSION
	.align		4
        /*0034*/ 	.byte	0x03, 0x5f
        /*0036*/ 	.short	0x0101


	//----- nvinfo : EIATTR_COOP_GROUP_MASK_REGIDS
	.align		4
        /*0038*/ 	.byte	0x04, 0x29
        /*003a*/ 	.short	(.L_13 - .L_12)


	//   ....[0]....
.L_12:
        /*003c*/ 	.word	0xffffffff


	//   ....[1]....
        /*0040*/ 	.word	0xffffffff


	//   ....[2]....
        /*0044*/ 	.word	0xffffffff


	//   ....[3]....
        /*0048*/ 	.word	0xffffffff


	//   ....[4]....
        /*004c*/ 	.word	0xffffffff


	//----- nvinfo : EIATTR_COOP_GROUP_INSTR_OFFSETS
	.align		4
.L_13:
        /*0050*/ 	.byte	0x04, 0x28
        /*0052*/ 	.short	(.L_15 - .L_14)


	//   ....[0]....
.L_14:
        /*0054*/ 	.word	0x00000220


	//   ....[1]....
        /*0058*/ 	.word	0x00000250


	//   ....[2]....
        /*005c*/ 	.word	0x00000270


	//   ....[3]....
        /*0060*/ 	.word	0x00000290


	//   ....[4]....
        /*0064*/ 	.word	0x000002b0


	//----- nvinfo : EIATTR_VRC_CTA_INIT_COUNT
	.align		4
.L_15:
        /*0068*/ 	.byte	0x02, 0x4a
	.zero		1
	.zero		1


	//----- nvinfo : EIATTR_EXIT_INSTR_OFFSETS
	.align		4
        /*006c*/ 	.byte	0x04, 0x1c
        /*006e*/ 	.short	(.L_17 - .L_16)


	//   ....[0]....
.L_16:
        /*0070*/ 	.word	0x000001d0


	//   ....[1]....
        /*0074*/ 	.word	0x000002d0


	//   ....[2]....
        /*0078*/ 	.word	0x00000370


	//----- nvinfo : EIATTR_CBANK_PARAM_SIZE
	.align		4
.L_17:
        /*007c*/ 	.byte	0x03, 0x19
        /*007e*/ 	.short	0x0010


	//----- nvinfo : EIATTR_PARAM_CBANK
	.align		4
        /*0080*/ 	.byte	0x04, 0x0a
        /*0082*/ 	.short	(.L_19 - .L_18)
	.align		4
.L_18:
        /*0084*/ 	.word	index@(.nv.constant0.default_function_kernel0)
        /*0088*/ 	.short	0x0380
        /*008a*/ 	.short	0x0010


	//----- nvinfo : EIATTR_SW_WAR
	.align		4
.L_19:
        /*008c*/ 	.byte	0x04, 0x36
        /*008e*/ 	.short	(.L_21 - .L_20)
.L_20:
        /*0090*/ 	.word	0x00000008
.L_21:


//--------------------- .nv.callgraph             --------------------------
	.section	.nv.callgraph,"",@"SHT_CUDA_CALLGRAPH"
	.align	4
	.sectionentsize	8
	.align		4
        /*0000*/ 	.word	0x00000000
	.align		4
        /*0004*/ 	.word	0xffffffff
	.align		4
        /*0008*/ 	.word	0x00000000
	.align		4
        /*000c*/ 	.word	0xfffffffe
	.align		4
        /*0010*/ 	.word	0x00000000
	.align		4
        /*0014*/ 	.word	0xfffffffd
	.align		4
        /*0018*/ 	.word	0x00000000
	.align		4
        /*001c*/ 	.word	0xfffffffc


//--------------------- .text.default_function_kernel0 --------------------------
	.section	.text.default_function_kernel0,"ax",@progbits
	.align	128
        .global         default_function_kernel0
        .type           default_function_kernel0,@function
        .size           default_function_kernel0,(.L_x_1 - default_function_kernel0)
        .other          default_function_kernel0,@"STO_CUDA_ENTRY STV_DEFAULT"
default_function_kernel0:
.text.default_function_kernel0:
[----:B------:R-:W-:Y:S01]  /*0000*/  LDC R1, c[0x0][0x37c] ;  /* 0x0000df00ff017b82 */ /* 0x000fe20000000800 */
[----:B------:R-:W0:Y:S01]  /*0010*/  S2R R6, SR_TID.X ;  /* 0x0000000000067919 */ /* 0x000e220000002100 */
[----:B------:R-:W1:Y:S01]  /*0020*/  LDCU.64 UR6, c[0x0][0x358] ;  /* 0x00006b00ff0677ac */ /* 0x000e620008000a00 */
[----:B------:R-:W-:Y:S01]  /*0030*/  HFMA2 R0, -RZ, RZ, 0, 0 ;  /* 0x00000000ff007431 */ /* 0x000fe200000001ff */
[----:B0-----:R-:W-:-:S13]  /*0040*/  ISETP.GT.U32.AND P0, PT, R6, 0xc3, PT ;  /* 0x000000c30600780c */ /* 0x001fda0003f04070 */
[----:B------:R-:W0:Y:S01]  /*0050*/  @!P0 S2R R5, SR_CTAID.X ;  /* 0x0000000000058919 */ /* 0x000e220000002500 */
[----:B------:R-:W2:Y:S01]  /*0060*/  @!P0 LDC.64 R2, c[0x0][0x380] ;  /* 0x0000e000ff028b82 */ /* 0x000ea20000000a00 */
[----:B0-----:R-:W-:-:S04]  /*0070*/  @!P0 IMAD R5, R5, 0xc4, R6 ;  /* 0x000000c405058824 */ /* 0x001fc800078e0206 */
[----:B--2---:R-:W-:-:S05]  /*0080*/  @!P0 IMAD.WIDE R2, R5, 0x4, R2 ;  /* 0x0000000405028825 */ /* 0x004fca00078e0202 */
[----:B-1----:R-:W2:Y:S01]  /*0090*/  @!P0 LDG.E.CONSTANT R0, desc[UR6][R2.64] ;  /* 0x0000000602008981 */ /* 0x002ea2000c1e9900 */
[----:B------:R-:W0:Y:S01]  /*00a0*/  S2UR UR5, SR_CgaCtaId ;  /* 0x00000000000579c3 */ /* 0x000e220000008800 */
[----:B------:R-:W-:Y:S01]  /*00b0*/  UMOV UR4, 0x400 ;  /* 0x0000040000047882 */ /* 0x000fe20000000000 */
[C---:B------:R-:W-:Y:S02]  /*00c0*/  ISETP.GT.U32.AND P1, PT, R6.reuse, 0x5f, PT ;  /* 0x0000005f0600780c */ /* 0x040fe40003f24070 */
[----:B------:R-:W-:Y:S01]  /*00d0*/  ISETP.GT.U32.AND P0, PT, R6, 0x3f, PT ;  /* 0x0000003f0600780c */ /* 0x000fe20003f04070 */
[----:B0-----:R-:W-:-:S06]  /*00e0*/  ULEA UR4, UR5, UR4, 0x18 ;  /* 0x0000000405047291 */ /* 0x001fcc000f8ec0ff */
[----:B------:R-:W-:-:S05]  /*00f0*/  LEA R5, R6, UR4, 0x2 ;  /* 0x0000000406057c11 */ /* 0x000fca000f8e10ff */
[----:B--2---:R-:W-:Y:S01]  /*0100*/  STS [R5], R0 ;  /* 0x0000000005007388 */ /* 0x004fe20000000800 */
[----:B------:R-:W-:Y:S06]  /*0110*/  BAR.SYNC.DEFER_BLOCKING 0x0 ;  /* 0x0000000000007b1d */ /* 0x000fec0000010000 */
[----:B------:R-:W-:Y:S04]  /*0120*/  @!P1 LDS R4, [R5+0x200] ;  /* 0x0002000005049984 */ /* 0x000fe80000000800 */
[----:B------:R-:W0:Y:S02]  /*0130*/  @!P1 LDS R7, [R5] ;  /* 0x0000000005079984 */ /* 0x000e240000000800 */
[----:B0-----:R-:W-:-:S05]  /*0140*/  @!P1 FADD R4, R4, R7 ;  /* 0x0000000704049221 */ /* 0x001fca0000000000 */
[----:B------:R-:W-:Y:S01]  /*0150*/  @!P1 STS [R5], R4 ;  /* 0x0000000405009388 */ /* 0x000fe20000000800 */
[----:B------:R-:W-:Y:S01]  /*0160*/  BAR.SYNC.DEFER_BLOCKING 0x0 ;  /* 0x0000000000007b1d */ /* 0x000fe20000010000 */
[----:B------:R-:W-:-:S05]  /*0170*/  ISETP.GT.U32.AND P1, PT, R6, 0x1f, PT ;  /* 0x0000001f0600780c */ /* 0x000fca0003f24070 */
[----:B------:R-:W-:Y:S04]  /*0180*/  @!P0 LDS R2, [R5+0x100] ;  /* 0x0001000005028984 */ /* 0x000fe80000000800 */
[----:B------:R-:W0:Y:S02]  /*0190*/  @!P0 LDS R3, [R5] ;  /* 0x0000000005038984 */ /* 0x000e240000000800 */
[----:B0-----:R-:W-:-:S05]  /*01a0*/  @!P0 FADD R2, R2, R3 ;  /* 0x0000000302028221 */ /* 0x001fca0000000000 */
[----:B------:R0:W-:Y:S01]  /*01b0*/  @!P0 STS [R5], R2 ;  /* 0x0000000205008388 */ /* 0x0001e20000000800 */
[----:B------:R-:W-:Y:S06]  /*01c0*/  BAR.SYNC.DEFER_BLOCKING 0x0 ;  /* 0x0000000000007b1d */ /* 0x000fec0000010000 */
[----:B------:R-:W-:Y:S05]  /*01d0*/  @P1 EXIT ;  /* 0x000000000000194d */ /* 0x000fea0003800000 */
[----:B------:R-:W-:Y:S01]  /*01e0*/  LDS R0, [R5+0x80] ;  /* 0x0000800005007984 */ /* 0x000fe20000000800 */
[----:B------:R-:W-:-:S03]  /*01f0*/  ISETP.NE.AND P0, PT, R6, RZ, PT ;  /* 0x000000ff0600720c */ /* 0x000fc60003f05270 */
[----:B------:R-:W1:Y:S02]  /*0200*/  LDS R3, [R5] ;  /* 0x0000000005037984 */ /* 0x000e640000000800 */
[----:B-1----:R-:W-:-:S05]  /*0210*/  FADD R0, R0, R3 ;  /* 0x0000000300007221 */ /* 0x002fca0000000000 */
[----:B------:R-:W1:Y:S04]  /*0220*/  SHFL.BFLY PT, R3, R0, 0x10, 0x1f ;  /* 0x0e001f0000037f89 */ /* 0x000e6800000e0000 */
[----:B------:R-:W-:Y:S01]  /*0230*/  STS [R5], R0 ;  /* 0x0000000005007388 */ /* 0x000fe20000000800 */
[----:B-1----:R-:W-:-:S05]  /*0240*/  FADD R3, R0, R3 ;  /* 0x0000000300037221 */ /* 0x002fca0000000000 */
[----:B0-----:R-:W0:Y:S02]  /*0250*/  SHFL.BFLY PT, R2, R3, 0x8, 0x1f ;  /* 0x0d001f0003027f89 */ /* 0x001e2400000e0000 */
[----:B0-----:R-:W-:-:S05]  /*0260*/  FADD R2, R3, R2 ;  /* 0x0000000203027221 */ /* 0x001fca0000000000 */
[----:B------:R-:W0:Y:S02]  /*0270*/  SHFL.BFLY PT, R7, R2, 0x4, 0x1f ;  /* 0x0c801f0002077f89 */ /* 0x000e2400000e0000 */
[----:B0-----:R-:W-:-:S05]  /*0280*/  FADD R7, R2, R7 ;  /* 0x0000000702077221 */ /* 0x001fca0000000000 */
[----:B------:R-:W0:Y:S02]  /*0290*/  SHFL.BFLY PT, R4, R7, 0x2, 0x1f ;  /* 0x0c401f0007047f89 */ /* 0x000e2400000e0000 */
[----:B0-----:R-:W-:-:S05]  /*02a0*/  FADD R4, R7, R4 ;  /* 0x0000000407047221 */ /* 0x001fca0000000000 */
[----:B------:R-:W0:Y:S02]  /*02b0*/  SHFL.BFLY PT, R9, R4, 0x1, 0x1f ;  /* 0x0c201f0004097f89 */ /* 0x000e2400000e0000 */
[----:B0-----:R-:W-:Y:S01]  /*02c0*/  FADD R9, R4, R9 ;  /* 0x0000000904097221 */ /* 0x001fe20000000000 */
[----:B------:R-:W-:Y:S06]  /*02d0*/  @P0 EXIT ;  /* 0x000000000000094d */ /* 0x000fec0003800000 */
[----:B------:R-:W0:Y:S01]  /*02e0*/  F2F.F64.F32 R2, R9 ;  /* 0x0000000900027310 */ /* 0x000e220000201800 */
[----:B------:R-:W1:Y:S01]  /*02f0*/  S2R R7, SR_CTAID.X ;  /* 0x0000000000077919 */ /* 0x000e620000002500 */
[----:B------:R-:W1:Y:S01]  /*0300*/  LDC.64 R4, c[0x0][0x388] ;  /* 0x0000e200ff047b82 */ /* 0x000e620000000a00 */
[----:B------:R-:W-:Y:S01]  /*0310*/  UMOV UR4, 0xa72f0539 ;  /* 0xa72f053900047882 */ /* 0x000fe20000000000 */
[----:B------:R-:W-:Y:S02]  /*0320*/  UMOV UR5, 0x3f74e5e0 ;  /* 0x3f74e5e000057882 */ /* 0x000fe40000000000 */
[----:B0-----:R-:W-:-:S10]  /*0330*/  DMUL R2, R2, UR4 ;  /* 0x0000000402027c28 */ /* 0x001fd40008000000 */
[----:B------:R-:W0:Y:S01]  /*0340*/  F2F.F32.F64 R3, R2 ;  /* 0x0000000200037310 */ /* 0x000e220000301000 */
[----:B-1----:R-:W-:-:S05]  /*0350*/  IMAD.WIDE.U32 R4, R7, 0x4, R4 ;  /* 0x0000000407047825 */ /* 0x002fca00078e0004 */
[----:B0-----:R-:W-:Y:S01]  /*0360*/  STG.E desc[UR6][R4.64], R3 ;  /* 0x0000000304007986 */ /* 0x001fe2000c101906 */
[----:B------:R-:W-:Y:S05]  /*0370*/  EXIT ;  /* 0x000000000000794d */ /* 0x000fea0003800000 */
.L_x_0:
[----:B------:R-:W-:-:S00]  /*0380*/  BRA `(.L_x_0) ;  /* 0xfffffffc00fc7947 */ /* 0x000fc0000383ffff */
[----:B------:R-:W-:-:S00]  /*0390*/  NOP ;  /* 0x0000000000007918 */ /* 0x000fc00000000000 */
        /* <DEDUP_REMOVED lines=14> */
.L_x_1:


//--------------------- .nv.shared.default_function_kernel0 --------------------------
	.section	.nv.shared.default_function_kernel0,"aw",@nobits
	.sectionflags	@""
	.align	4
.nv.shared.default_function_kernel0:
	.zero		1920


//--------------------- .nv.shared.reserved.0     --------------------------
	.section	.nv.shared.reserved.0,"aw",@nobits
	.weak		__nv_reservedSMEM_offset_0_alias
	.size		__nv_reservedSMEM_offset_0_alias, 0, 64
	.other		__nv_reservedSMEM_offset_0_alias,@"STO_CUDA_RESERVED_SHARED STV_DEFAULT"
__nv_reservedSMEM_offset_0_alias:
	.zero		0
	.zero		64


//--------------------- .nv.constant0.default_function_kernel0 --------------------------
	.section	.nv.constant0.default_function_kernel0,"a",@progbits
	.sectionflags	@""
	.align	4
.nv.constant0.default_function_kernel0:
	.zero		912


//--------------------- SYMBOLS --------------------------

	.type		.nv.reservedSmem.offset0,@object
	.size		.nv.reservedSmem.offset0,0x4
	.type		.nv.reservedSmem.cap,@object
	.size		.nv.reservedSmem.cap,0x4
